	.headerflags	@"EF_CUDA_TEXMODE_UNIFIED EF_CUDA_64BIT_ADDRESS EF_CUDA_ACCELERATORS EF_CUDA_SM90 EF_CUDA_VIRTUAL_SM(EF_CUDA_SM90)"
	.elftype	@"ET_EXEC"


//--------------------- .nv.info                  --------------------------
	.section	.nv.info,"",@"SHT_CUDA_INFO"
	.align	4


	//----- nvinfo : EIATTR_REGCOUNT
	.align		4
        /*0000*/ 	.byte	0x04, 0x2f
        /*0002*/ 	.short	(.L_1 - .L_0)
	.align		4
.L_0:
        /*0004*/ 	.word	index@(triton_poi_fused_mul_1)
        /*0008*/ 	.word	0x00000013


	//----- nvinfo : EIATTR_MIN_STACK_SIZE
	.align		4
.L_1:
        /*000c*/ 	.byte	0x04, 0x12
        /*000e*/ 	.short	(.L_3 - .L_2)
	.align		4
.L_2:
        /*0010*/ 	.word	index@(triton_poi_fused_mul_1)
        /*0014*/ 	.word	0x00000000


	//----- nvinfo : EIATTR_FRAME_SIZE
	.align		4
.L_3:
        /*0018*/ 	.byte	0x04, 0x11
        /*001a*/ 	.short	(.L_5 - .L_4)
	.align		4
.L_4:
        /*001c*/ 	.word	index@(triton_poi_fused_mul_1)
        /*0020*/ 	.word	0x00000000


	//----- nvinfo : EIATTR_MIN_STACK_SIZE
	.align		4
.L_5:
        /*0024*/ 	.byte	0x04, 0x12
        /*0026*/ 	.short	(.L_7 - .L_6)
	.align		4
.L_6:
        /*0028*/ 	.word	index@(triton_poi_fused_mul_1)
        /*002c*/ 	.word	0x00000000
.L_7:


//--------------------- .nv.info.triton_poi_fused_mul_1 --------------------------
	.section	.nv.info.triton_poi_fused_mul_1,"",@"SHT_CUDA_INFO"
	.sectionflags	@""
	.align	4


	//----- nvinfo : EIATTR_CUDA_API_VERSION
	.align		4
        /*0000*/ 	.byte	0x04, 0x37
        /*0002*/ 	.short	(.L_9 - .L_8)
.L_8:
        /*0004*/ 	.word	0x0000007c


	//----- nvinfo : EIATTR_KPARAM_INFO
	.align		4
.L_9:
        /*0008*/ 	.byte	0x04, 0x17
        /*000a*/ 	.short	(.L_11 - .L_10)
.L_10:
        /*000c*/ 	.word	0x00000000
        /*0010*/ 	.short	0x0006
        /*0012*/ 	.short	0x0030
        /*0014*/ 	.byte	0x00, 0xf0, 0x11, 0x00


	//----- nvinfo : EIATTR_KPARAM_INFO
	.align		4
.L_11:
        /*0018*/ 	.byte	0x04, 0x17
        /*001a*/ 	.short	(.L_13 - .L_12)
.L_12:
        /*001c*/ 	.word	0x00000000
        /*0020*/ 	.short	0x0005
        /*0022*/ 	.short	0x0028
        /*0024*/ 	.byte	0x00, 0xf4, 0x21, 0x00


	//----- nvinfo : EIATTR_KPARAM_INFO
	.align		4
.L_13:
        /*0028*/ 	.byte	0x04, 0x17
        /*002a*/ 	.short	(.L_15 - .L_14)
.L_14:
        /*002c*/ 	.word	0x00000000
        /*0030*/ 	.short	0x0004
        /*0032*/ 	.short	0x0020
        /*0034*/ 	.byte	0x00, 0xf4, 0x21, 0x00


	//----- nvinfo : EIATTR_KPARAM_INFO
	.align		4
.L_15:
        /*0038*/ 	.byte	0x04, 0x17
        /*003a*/ 	.short	(.L_17 - .L_16)
.L_16:
        /*003c*/ 	.word	0x00000000
        /*0040*/ 	.short	0x0003
        /*0042*/ 	.short	0x0018
        /*0044*/ 	.byte	0x00, 0xf4, 0x21, 0x00


	//----- nvinfo : EIATTR_KPARAM_INFO
	.align		4
.L_17:
        /*0048*/ 	.byte	0x04, 0x17
        /*004a*/ 	.short	(.L_19 - .L_18)
.L_18:
        /*004c*/ 	.word	0x00000000
        /*0050*/ 	.short	0x0002
        /*0052*/ 	.short	0x0010
        /*0054*/ 	.byte	0x00, 0xf4, 0x21, 0x00


	//----- nvinfo : EIATTR_KPARAM_INFO
	.align		4
.L_19:
        /*0058*/ 	.byte	0x04, 0x17
        /*005a*/ 	.short	(.L_21 - .L_20)
.L_20:
        /*005c*/ 	.word	0x00000000
        /*0060*/ 	.short	0x0001
        /*0062*/ 	.short	0x0008
        /*0064*/ 	.byte	0x00, 0xf4, 0x21, 0x00


	//----- nvinfo : EIATTR_KPARAM_INFO
	.align		4
.L_21:
        /*0068*/ 	.byte	0x04, 0x17
        /*006a*/ 	.short	(.L_23 - .L_22)
.L_22:
        /*006c*/ 	.word	0x00000000
        /*0070*/ 	.short	0x0000
        /*0072*/ 	.short	0x0000
        /*0074*/ 	.byte	0x00, 0xf4, 0x21, 0x00


	//----- nvinfo : EIATTR_SPARSE_MMA_MASK
	.align		4
.L_23:
        /*0078*/ 	.byte	0x03, 0x50
        /*007a*/ 	.short	0x0000


	//----- nvinfo : EIATTR_MAXREG_COUNT
	.align		4
        /*007c*/ 	.byte	0x03, 0x1b
        /*007e*/ 	.short	0x00ff


	//----- nvinfo : EIATTR_EXIT_INSTR_OFFSETS
	.align		4
        /*0080*/ 	.byte	0x04, 0x1c
        /*0082*/ 	.short	(.L_25 - .L_24)


	//   ....[0]....
.L_24:
        /*0084*/ 	.word	0x00000330


	//   ....[1]....
        /*0088*/ 	.word	0x00000350


	//----- nvinfo : EIATTR_REQNTID
	.align		4
.L_25:
        /*008c*/ 	.byte	0x04, 0x10
        /*008e*/ 	.short	(.L_27 - .L_26)
.L_26:
        /*0090*/ 	.word	0x00000080
        /*0094*/ 	.word	0x00000001
        /*0098*/ 	.word	0x00000001


	//----- nvinfo : EIATTR_CBANK_PARAM_SIZE
	.align		4
.L_27:
        /*009c*/ 	.byte	0x03, 0x19
        /*009e*/ 	.short	0x0034


	//----- nvinfo : EIATTR_PARAM_CBANK
	.align		4
        /*00a0*/ 	.byte	0x04, 0x0a
        /*00a2*/ 	.short	(.L_29 - .L_28)
	.align		4
.L_28:
        /*00a4*/ 	.word	index@(.nv.constant0.triton_poi_fused_mul_1)
        /*00a8*/ 	.short	0x0210
        /*00aa*/ 	.short	0x0034


	//----- nvinfo : EIATTR_SW_WAR
	.align		4
.L_29:
        /*00ac*/ 	.byte	0x04, 0x36
        /*00ae*/ 	.short	(.L_31 - .L_30)
.L_30:
        /*00b0*/ 	.word	0x00000008
.L_31:


//--------------------- .nv.callgraph             --------------------------
	.section	.nv.callgraph,"",@"SHT_CUDA_CALLGRAPH"
	.align	4
	.sectionentsize	8
	.align		4
        /*0000*/ 	.word	0x00000000
	.align		4
        /*0004*/ 	.word	0xffffffff
	.align		4
        /*0008*/ 	.word	0x00000000
	.align		4
        /*000c*/ 	.word	0xfffffffe
	.align		4
        /*0010*/ 	.word	0x00000000
	.align		4
        /*0014*/ 	.word	0xfffffffd
	.align		4
        /*0018*/ 	.word	0x00000000
	.align		4
        /*001c*/ 	.word	0xfffffffc


//--------------------- .text.triton_poi_fused_mul_1 --------------------------
	.section	.text.triton_poi_fused_mul_1,"ax",@progbits
	.align	128
        .global         triton_poi_fused_mul_1
        .type           triton_poi_fused_mul_1,@function
        .size           triton_poi_fused_mul_1,(.L_x_1 - triton_poi_fused_mul_1)
        .other          triton_poi_fused_mul_1,@"STO_CUDA_ENTRY STV_DEFAULT"
triton_poi_fused_mul_1:
.text.triton_poi_fused_mul_1:
[----:B------:R-:W0:Y:S01]  /*0000*/  LDC R1, c[0x0][0x28] ;  /* 0x00000a00ff017b82 */ /* 0x000e220000000800 */
[----:B------:R-:W1:Y:S07]  /*0010*/  S2R R0, SR_TID.X ;  /* 0x0000000000007919 */ /* 0x000e6e0000002100 */
[----:B------:R-:W2:Y:S01]  /*0020*/  LDC.64 R6, c[0x0][0x220] ;  /* 0x00008800ff067b82 */ /* 0x000ea20000000a00 */
[----:B------:R-:W-:Y:S01]  /*0030*/  HFMA2.MMA R16, -RZ, RZ, 0, 0 ;  /* 0x00000000ff107435 */ /* 0x000fe200000001ff */
[----:B------:R-:W-:Y:S01]  /*0040*/  CS2R R14, SRZ ;  /* 0x00000000000e7805 */ /* 0x000fe2000001ff00 */
[----:B------:R-:W3:Y:S01]  /*0050*/  S2R R3, SR_CTAID.X ;  /* 0x0000000000037919 */ /* 0x000ee20000002500 */
[----:B------:R-:W-:-:S04]  /*0060*/  ULDC.64 UR4, c[0x0][0x208] ;  /* 0x0000820000047ab9 */ /* 0x000fc80000000a00 */
[----:B------:R-:W4:Y:S08]  /*0070*/  LDC.64 R10, c[0x0][0x230] ;  /* 0x00008c00ff0a7b82 */ /* 0x000f300000000a00 */
[----:B------:R-:W5:Y:S08]  /*0080*/  LDC.64 R4, c[0x0][0x218] ;  /* 0x00008600ff047b82 */ /* 0x000f700000000a00 */
[----:B------:R-:W2:Y:S01]  /*0090*/  LDC.64 R8, c[0x0][0x228] ;  /* 0x00008a00ff087b82 */ /* 0x000ea20000000a00 */
[----:B-1----:R-:W-:-:S02]  /*00a0*/  LOP3.LUT R0, R0, 0x7f, RZ, 0xc0, !PT ;  /* 0x0000007f00007812 */ /* 0x002fc400078ec0ff */
[----:B---3--:R-:W-:Y:S02]  /*00b0*/  SHF.R.S32.HI R2, RZ, 0x18, R3 ;  /* 0x00000018ff027819 */ /* 0x008fe40000011403 */
[----:B------:R-:W-:Y:S02]  /*00c0*/  LEA R0, R3, R0, 0x7 ;  /* 0x0000000003007211 */ /* 0x000fe400078e38ff */
[----:B------:R-:W-:Y:S02]  /*00d0*/  SGXT R3, R2, 0x1 ;  /* 0x000000010203781a */ /* 0x000fe40000000200 */
[----:B------:R-:W-:Y:S02]  /*00e0*/  ISETP.GE.AND P0, PT, R0, 0x100, PT ;  /* 0x000001000000780c */ /* 0x000fe40003f06270 */
[----:B------:R-:W-:-:S04]  /*00f0*/  LEA.HI R3, R3, R0, RZ, 0x4 ;  /* 0x0000000003037211 */ /* 0x000fc800078f20ff */
[----:B------:R-:W-:-:S04]  /*0100*/  SHF.R.S32.HI R3, RZ, 0x4, R3 ;  /* 0x00000004ff037819 */ /* 0x000fc80000011403 */
[C---:B------:R-:W-:Y:S01]  /*0110*/  LEA.HI R2, R3.reuse, R3, RZ, 0x2 ;  /* 0x0000000303027211 */ /* 0x040fe200078f10ff */
[----:B-----5:R-:W-:-:S03]  /*0120*/  IMAD.WIDE R4, R3, 0x4, R4 ;  /* 0x0000000403047825 */ /* 0x020fc600078e0204 */
[----:B------:R-:W-:Y:S01]  /*0130*/  LOP3.LUT R2, R2, 0xfffffffc, RZ, 0xc0, !PT ;  /* 0xfffffffc02027812 */ /* 0x000fe200078ec0ff */
[----:B0-2---:R-:W-:-:S03]  /*0140*/  IMAD.WIDE R8, R3, 0x4, R8 ;  /* 0x0000000403087825 */ /* 0x005fc600078e0208 */
[----:B------:R-:W-:Y:S02]  /*0150*/  IADD3 R13, R3, -R2, RZ ;  /* 0x80000002030d7210 */ /* 0x000fe40007ffe0ff */
[----:B------:R-:W2:Y:S01]  /*0160*/  @!P0 LDG.E.EL R15, desc[UR4][R8.64] ;  /* 0x00000004080f8981 */ /* 0x000ea2000c2e1900 */
[----:B------:R-:W0:Y:S02]  /*0170*/  LDC.64 R2, c[0x0][0x210] ;  /* 0x00008400ff027b82 */ /* 0x000e240000000a00 */
[----:B------:R-:W-:-:S04]  /*0180*/  IMAD.WIDE R6, R13, 0x4, R6 ;  /* 0x000000040d067825 */ /* 0x000fc800078e0206 */
[----:B----4-:R-:W-:Y:S01]  /*0190*/  IMAD.WIDE R10, R13, 0x4, R10 ;  /* 0x000000040d0a7825 */ /* 0x010fe200078e020a */
[----:B------:R-:W-:Y:S01]  /*01a0*/  CS2R R12, SRZ ;  /* 0x00000000000c7805 */ /* 0x000fe2000001ff00 */
[----:B------:R-:W3:Y:S04]  /*01b0*/  @!P0 LDG.E.EL R14, desc[UR4][R6.64] ;  /* 0x00000004060e8981 */ /* 0x000ee8000c2e1900 */
[----:B------:R-:W2:Y:S04]  /*01c0*/  @!P0 LDG.E.EL R16, desc[UR4][R10.64] ;  /* 0x000000040a108981 */ /* 0x000ea8000c2e1900 */
[----:B------:R-:W3:Y:S01]  /*01d0*/  @!P0 LDG.E.EL R13, desc[UR4][R4.64] ;  /* 0x00000004040d8981 */ /* 0x000ee2000c2e1900 */
[----:B0-----:R-:W-:-:S05]  /*01e0*/  IMAD.WIDE R2, R0, 0x4, R2 ;  /* 0x0000000400027825 */ /* 0x001fca00078e0202 */
[----:B------:R0:W4:Y:S02]  /*01f0*/  @!P0 LDG.E R12, desc[UR4][R2.64] ;  /* 0x00000004020c8981 */ /* 0x000124000c1e1900 */
[----:B0-----:R-:W0:Y:S01]  /*0200*/  LDC.64 R2, c[0x0][0x238] ;  /* 0x00008e00ff027b82 */ /* 0x001e220000000a00 */
[----:B------:R-:W-:Y:S01]  /*0210*/  MOV R5, 0x3e800000 ;  /* 0x3e80000000057802 */ /* 0x000fe20000000f00 */
[----:B0-----:R-:W-:-:S04]  /*0220*/  IMAD.WIDE R2, R0, 0x4, R2 ;  /* 0x0000000400027825 */ /* 0x001fc800078e0202 */
[----:B--2---:R-:W-:Y:S01]  /*0230*/  FADD R16, R16, R15 ;  /* 0x0000000f10107221 */ /* 0x004fe20000000000 */
[----:B---3--:R-:W-:-:S04]  /*0240*/  FADD R13, R14, R13 ;  /* 0x0000000d0e0d7221 */ /* 0x008fc80000000000 */
[----:B------:R-:W-:-:S04]  /*0250*/  FADD R13, R13, R16 ;  /* 0x000000100d0d7221 */ /* 0x000fc80000000000 */
[----:B------:R-:W-:-:S04]  /*0260*/  FADD R13, RZ, -R13 ;  /* 0x8000000dff0d7221 */ /* 0x000fc80000000000 */
[----:B------:R-:W-:-:S05]  /*0270*/  FMUL R13, R13, 1.4426950216293334961 ;  /* 0x3fb8aa3b0d0d7820 */ /* 0x000fca0000400000 */
[----:B------:R-:W-:-:S13]  /*0280*/  FSETP.GEU.AND P1, PT, R13, -126, PT ;  /* 0xc2fc00000d00780b */ /* 0x000fda0003f2e000 */
[----:B------:R-:W-:-:S04]  /*0290*/  @!P1 FMUL R13, R13, 0.5 ;  /* 0x3f0000000d0d9820 */ /* 0x000fc80000400000 */
[----:B------:R-:W0:Y:S02]  /*02a0*/  MUFU.EX2 R4, R13 ;  /* 0x0000000d00047308 */ /* 0x000e240000000800 */
[----:B0-----:R-:W-:-:S04]  /*02b0*/  @!P1 FMUL R4, R4, R4 ;  /* 0x0000000404049220 */ /* 0x001fc80000400000 */
[----:B------:R-:W-:-:S05]  /*02c0*/  FADD R4, R4, 1 ;  /* 0x3f80000004047421 */ /* 0x000fca0000000000 */
[----:B------:R-:W-:-:S13]  /*02d0*/  FSETP.GT.AND P1, PT, R4, 8.50705917302346158658e+37, PT ;  /* 0x7e8000000400780b */ /* 0x000fda0003f24000 */
[----:B------:R-:W-:-:S06]  /*02e0*/  @P1 FMUL R4, R4, 0.25 ;  /* 0x3e80000004041820 */ /* 0x000fcc0000400000 */
[----:B------:R-:W0:Y:S01]  /*02f0*/  MUFU.RCP R4, R4 ;  /* 0x0000000400047308 */ /* 0x000e220000001000 */
[----:B------:R-:W-:-:S05]  /*0300*/  FSEL R5, R5, 1, P1 ;  /* 0x3f80000005057808 */ /* 0x000fca0000800000 */
[----:B0-----:R-:W-:-:S04]  /*0310*/  FMUL R5, R4, R5 ;  /* 0x0000000504057220 */ /* 0x001fc80000400000 */
[----:B----4-:R-:W-:Y:S01]  /*0320*/  FMUL R5, R5, R12 ;  /* 0x0000000c05057220 */ /* 0x010fe20000400000 */
[----:B------:R-:W-:Y:S06]  /*0330*/  @P0 EXIT ;  /* 0x000000000000094d */ /* 0x000fec0003800000 */
[----:B------:R-:W-:Y:S01]  /*0340*/  STG.E desc[UR4][R2.64], R5 ;  /* 0x0000000502007986 */ /* 0x000fe2000c101904 */
[----:B------:R-:W-:Y:S05]  /*0350*/  EXIT ;  /* 0x000000000000794d */ /* 0x000fea0003800000 */
.L_x_0:
[----:B------:R-:W-:-:S00]  /*0360*/  BRA `(.L_x_0) ;  /* 0xfffffffc00fc7947 */ /* 0x000fc0000383ffff */
[----:B------:R-:W-:-:S00]  /*0370*/  NOP ;  /* 0x0000000000007918 */ /* 0x000fc00000000000 */
        /* <DEDUP_REMOVED lines=8> */
.L_x_1:


//--------------------- .nv.constant0.triton_poi_fused_mul_1 --------------------------
	.section	.nv.constant0.triton_poi_fused_mul_1,"a",@progbits
	.sectionflags	@""
	.align	4
.nv.constant0.triton_poi_fused_mul_1:
	.zero		580
